	.headerflags	@"EF_CUDA_TEXMODE_UNIFIED EF_CUDA_64BIT_ADDRESS EF_CUDA_ACCELERATORS EF_CUDA_SM90 EF_CUDA_VIRTUAL_SM(EF_CUDA_SM90)"
	.elftype	@"ET_EXEC"


//--------------------- .nv.info                  --------------------------
	.section	.nv.info,"",@"SHT_CUDA_INFO"
	.align	4


	//----- nvinfo : EIATTR_REGCOUNT
	.align		4
        /*0000*/ 	.byte	0x04, 0x2f
        /*0002*/ 	.short	(.L_3 - .L_2)
	.align		4
.L_2:
        /*0004*/ 	.word	index@(triton_poi_fused__native_batch_norm_legit_no_training_relu_19)
        /*0008*/ 	.word	0x00000020


	//----- nvinfo : EIATTR_MIN_STACK_SIZE
	.align		4
.L_3:
        /*000c*/ 	.byte	0x04, 0x12
        /*000e*/ 	.short	(.L_5 - .L_4)
	.align		4
.L_4:
        /*0010*/ 	.word	index@(triton_poi_fused__native_batch_norm_legit_no_training_relu_19)
        /*0014*/ 	.word	0x00000000


	//----- nvinfo : EIATTR_FRAME_SIZE
	.align		4
.L_5:
        /*0018*/ 	.byte	0x04, 0x11
        /*001a*/ 	.short	(.L_7 - .L_6)
	.align		4
.L_6:
        /*001c*/ 	.word	index@(triton_poi_fused__native_batch_norm_legit_no_training_relu_19)
        /*0020*/ 	.word	0x00000000


	//----- nvinfo : EIATTR_MIN_STACK_SIZE
	.align		4
.L_7:
        /*0024*/ 	.byte	0x04, 0x12
        /*0026*/ 	.short	(.L_9 - .L_8)
	.align		4
.L_8:
        /*0028*/ 	.word	index@(triton_poi_fused__native_batch_norm_legit_no_training_relu_19)
        /*002c*/ 	.word	0x00000000
.L_9:


//--------------------- .nv.info.triton_poi_fused__native_batch_norm_legit_no_training_relu_19 --------------------------
	.section	.nv.info.triton_poi_fused__native_batch_norm_legit_no_training_relu_19,"",@"SHT_CUDA_INFO"
	.sectionflags	@""
	.align	4


	//----- nvinfo : EIATTR_CUDA_API_VERSION
	.align		4
        /*0000*/ 	.byte	0x04, 0x37
        /*0002*/ 	.short	(.L_11 - .L_10)
.L_10:
        /*0004*/ 	.word	0x0000007c


	//----- nvinfo : EIATTR_KPARAM_INFO
	.align		4
.L_11:
        /*0008*/ 	.byte	0x04, 0x17
        /*000a*/ 	.short	(.L_13 - .L_12)
.L_12:
        /*000c*/ 	.word	0x00000000
        /*0010*/ 	.short	0x0006
        /*0012*/ 	.short	0x0030
        /*0014*/ 	.byte	0x00, 0xf0, 0x11, 0x00


	//----- nvinfo : EIATTR_KPARAM_INFO
	.align		4
.L_13:
        /*0018*/ 	.byte	0x04, 0x17
        /*001a*/ 	.short	(.L_15 - .L_14)
.L_14:
        /*001c*/ 	.word	0x00000000
        /*0020*/ 	.short	0x0005
        /*0022*/ 	.short	0x0028
        /*0024*/ 	.byte	0x00, 0xf4, 0x21, 0x00


	//----- nvinfo : EIATTR_KPARAM_INFO
	.align		4
.L_15:
        /*0028*/ 	.byte	0x04, 0x17
        /*002a*/ 	.short	(.L_17 - .L_16)
.L_16:
        /*002c*/ 	.word	0x00000000
        /*0030*/ 	.short	0x0004
        /*0032*/ 	.short	0x0020
        /*0034*/ 	.byte	0x00, 0xf4, 0x21, 0x00


	//----- nvinfo : EIATTR_KPARAM_INFO
	.align		4
.L_17:
        /*0038*/ 	.byte	0x04, 0x17
        /*003a*/ 	.short	(.L_19 - .L_18)
.L_18:
        /*003c*/ 	.word	0x00000000
        /*0040*/ 	.short	0x0003
        /*0042*/ 	.short	0x0018
        /*0044*/ 	.byte	0x00, 0xf4, 0x21, 0x00


	//----- nvinfo : EIATTR_KPARAM_INFO
	.align		4
.L_19:
        /*0048*/ 	.byte	0x04, 0x17
        /*004a*/ 	.short	(.L_21 - .L_20)
.L_20:
        /*004c*/ 	.word	0x00000000
        /*0050*/ 	.short	0x0002
        /*0052*/ 	.short	0x0010
        /*0054*/ 	.byte	0x00, 0xf4, 0x21, 0x00


	//----- nvinfo : EIATTR_KPARAM_INFO
	.align		4
.L_21:
        /*0058*/ 	.byte	0x04, 0x17
        /*005a*/ 	.short	(.L_23 - .L_22)
.L_22:
        /*005c*/ 	.word	0x00000000
        /*0060*/ 	.short	0x0001
        /*0062*/ 	.short	0x0008
        /*0064*/ 	.byte	0x00, 0xf4, 0x21, 0x00


	//----- nvinfo : EIATTR_KPARAM_INFO
	.align		4
.L_23:
        /*0068*/ 	.byte	0x04, 0x17
        /*006a*/ 	.short	(.L_25 - .L_24)
.L_24:
        /*006c*/ 	.word	0x00000000
        /*0070*/ 	.short	0x0000
        /*0072*/ 	.short	0x0000
        /*0074*/ 	.byte	0x00, 0xf4, 0x21, 0x00


	//----- nvinfo : EIATTR_SPARSE_MMA_MASK
	.align		4
.L_25:
        /*0078*/ 	.byte	0x03, 0x50
        /*007a*/ 	.short	0x0000


	//----- nvinfo : EIATTR_MAXREG_COUNT
	.align		4
        /*007c*/ 	.byte	0x03, 0x1b
        /*007e*/ 	.short	0x00ff


	//----- nvinfo : EIATTR_EXIT_INSTR_OFFSETS
	.align		4
        /*0080*/ 	.byte	0x04, 0x1c
        /*0082*/ 	.short	(.L_27 - .L_26)


	//   ....[0]....
.L_26:
        /*0084*/ 	.word	0x000006e0


	//----- nvinfo : EIATTR_REQNTID
	.align		4
.L_27:
        /*0088*/ 	.byte	0x04, 0x10
        /*008a*/ 	.short	(.L_29 - .L_28)
.L_28:
        /*008c*/ 	.word	0x00000080
        /*0090*/ 	.word	0x00000001
        /*0094*/ 	.word	0x00000001


	//----- nvinfo : EIATTR_CBANK_PARAM_SIZE
	.align		4
.L_29:
        /*0098*/ 	.byte	0x03, 0x19
        /*009a*/ 	.short	0x0034


	//----- nvinfo : EIATTR_PARAM_CBANK
	.align		4
        /*009c*/ 	.byte	0x04, 0x0a
        /*009e*/ 	.short	(.L_31 - .L_30)
	.align		4
.L_30:
        /*00a0*/ 	.word	index@(.nv.constant0.triton_poi_fused__native_batch_norm_legit_no_training_relu_19)
        /*00a4*/ 	.short	0x0210
        /*00a6*/ 	.short	0x0034


	//----- nvinfo : EIATTR_SW_WAR
	.align		4
.L_31:
        /*00a8*/ 	.byte	0x04, 0x36
        /*00aa*/ 	.short	(.L_33 - .L_32)
.L_32:
        /*00ac*/ 	.word	0x00000008
.L_33:


//--------------------- .nv.callgraph             --------------------------
	.section	.nv.callgraph,"",@"SHT_CUDA_CALLGRAPH"
	.align	4
	.sectionentsize	8
	.align		4
        /*0000*/ 	.word	0x00000000
	.align		4
        /*0004*/ 	.word	0xffffffff
	.align		4
        /*0008*/ 	.word	0x00000000
	.align		4
        /*000c*/ 	.word	0xfffffffe
	.align		4
        /*0010*/ 	.word	0x00000000
	.align		4
        /*0014*/ 	.word	0xfffffffd
	.align		4
        /*0018*/ 	.word	0x00000000
	.align		4
        /*001c*/ 	.word	0xfffffffc


//--------------------- .nv.constant4             --------------------------
	.section	.nv.constant4,"a",@progbits
	.align	8
	.align		8
.nv.constant4:
        /*0000*/ 	.dword	_$_str
	.align		8
        /*0008*/ 	.dword	_$_str_$_2


//--------------------- .text.triton_poi_fused__native_batch_norm_legit_no_training_relu_19 --------------------------
	.section	.text.triton_poi_fused__native_batch_norm_legit_no_training_relu_19,"ax",@progbits
	.align	128
        .global         triton_poi_fused__native_batch_norm_legit_no_training_relu_19
        .type           triton_poi_fused__native_batch_norm_legit_no_training_relu_19,@function
        .size           triton_poi_fused__native_batch_norm_legit_no_training_relu_19,(.L_x_1 - triton_poi_fused__native_batch_norm_legit_no_training_relu_19)
        .other          triton_poi_fused__native_batch_norm_legit_no_training_relu_19,@"STO_CUDA_ENTRY STV_DEFAULT"
triton_poi_fused__native_batch_norm_legit_no_training_relu_19:
.text.triton_poi_fused__native_batch_norm_legit_no_training_relu_19:
[----:B------:R-:W-:Y:S01]  /*0000*/  LDC R1, c[0x0][0x28] ;  /* 0x00000a00ff017b82 */ /* 0x000fe20000000800 */
[----:B------:R-:W1:Y:S01]  /*0010*/  S2R R0, SR_TID.X ;  /* 0x0000000000007919 */ /* 0x000e620000002100 */
[----:B------:R-:W-:-:S06]  /*0020*/  ULDC.64 UR4, c[0x0][0x208] ;  /* 0x0000820000047ab9 */ /* 0x000fcc0000000a00 */
[----:B------:R-:W2:Y:S01]  /*0030*/  LDC.64 R16, c[0x0][0x218] ;  /* 0x00008600ff107b82 */ /* 0x000ea20000000a00 */
[----:B------:R-:W3:Y:S07]  /*0040*/  S2R R5, SR_CTAID.X ;  /* 0x0000000000057919 */ /* 0x000eee0000002500 */
[----:B------:R-:W4:Y:S08]  /*0050*/  LDC.64 R14, c[0x0][0x210] ;  /* 0x00008400ff0e7b82 */ /* 0x000f300000000a00 */
[----:B------:R-:W5:Y:S01]  /*0060*/  LDC.64 R12, c[0x0][0x230] ;  /* 0x00008c00ff0c7b82 */ /* 0x000f620000000a00 */
[----:B-1----:R-:W-:-:S02]  /*0070*/  SHF.L.U32 R0, R0, 0x2, RZ ;  /* 0x0000000200007819 */ /* 0x002fc400000006ff */
[----:B---3--:R-:W-:Y:S02]  /*0080*/  SHF.R.S32.HI R3, RZ, 0x15, R5 ;  /* 0x00000015ff037819 */ /* 0x008fe40000011405 */
[----:B------:R-:W-:Y:S02]  /*0090*/  LOP3.LUT R0, R0, 0x1fc, RZ, 0xc0, !PT ;  /* 0x000001fc00007812 */ /* 0x000fe400078ec0ff */
[----:B------:R-:W-:Y:S02]  /*00a0*/  SGXT R3, R3, 0x1 ;  /* 0x000000010303781a */ /* 0x000fe40000000200 */
[----:B------:R-:W-:-:S04]  /*00b0*/  LEA R18, R5, R0, 0xa ;  /* 0x0000000005127211 */ /* 0x000fc800078e50ff */
[----:B------:R-:W-:Y:S02]  /*00c0*/  LEA.HI R0, R3, R18, RZ, 0xc ;  /* 0x0000001203007211 */ /* 0x000fe400078f60ff */
[----:B------:R-:W1:Y:S02]  /*00d0*/  LDC.64 R2, c[0x0][0x220] ;  /* 0x00008800ff027b82 */ /* 0x000e640000000a00 */
[----:B------:R-:W-:Y:S02]  /*00e0*/  SHF.R.S32.HI R23, RZ, 0xc, R0 ;  /* 0x0000000cff177819 */ /* 0x000fe40000011400 */
[----:B------:R-:W-:-:S03]  /*00f0*/  IADD3 R0, R0, 0x200, RZ ;  /* 0x0000020000007810 */ /* 0x000fc60007ffe0ff */
[----:B------:R-:W-:Y:S01]  /*0100*/  IMAD.HI R4, R23, 0x30c30c31, RZ ;  /* 0x30c30c3117047827 */ /* 0x000fe200078e02ff */
[----:B------:R-:W-:-:S04]  /*0110*/  SHF.R.S32.HI R0, RZ, 0xc, R0 ;  /* 0x0000000cff007819 */ /* 0x000fc80000011400 */
[----:B------:R-:W-:Y:S01]  /*0120*/  SHF.R.U32.HI R5, RZ, 0x1f, R4 ;  /* 0x0000001fff057819 */ /* 0x000fe20000011604 */
[----:B------:R-:W-:-:S03]  /*0130*/  IMAD.HI R6, R0, 0x30c30c31, RZ ;  /* 0x30c30c3100067827 */ /* 0x000fc600078e02ff */
[----:B------:R-:W-:Y:S02]  /*0140*/  LEA.HI.SX32 R4, R4, R5, 0x1b ;  /* 0x0000000504047211 */ /* 0x000fe400078fdaff */
[----:B------:R-:W-:-:S03]  /*0150*/  SHF.R.U32.HI R5, RZ, 0x1f, R6 ;  /* 0x0000001fff057819 */ /* 0x000fc60000011606 */
[----:B------:R-:W-:Y:S01]  /*0160*/  IMAD R23, R4, -0xa8, R23 ;  /* 0xffffff5804177824 */ /* 0x000fe200078e0217 */
[----:B------:R-:W-:-:S03]  /*0170*/  LEA.HI.SX32 R5, R6, R5, 0x1b ;  /* 0x0000000506057211 */ /* 0x000fc600078fdaff */
[----:B-1----:R-:W-:-:S04]  /*0180*/  IMAD.WIDE R8, R23, 0x4, R2 ;  /* 0x0000000417087825 */ /* 0x002fc800078e0202 */
[----:B------:R-:W-:Y:S01]  /*0190*/  IMAD R19, R5, -0xa8, R0 ;  /* 0xffffff5805137824 */ /* 0x000fe200078e0200 */
[----:B------:R-:W3:Y:S03]  /*01a0*/  LDG.E.EL R20, desc[UR4][R8.64] ;  /* 0x0000000408147981 */ /* 0x000ee6000c2e1900 */
[----:B------:R-:W-:Y:S02]  /*01b0*/  IMAD.WIDE R10, R19, 0x4, R2 ;  /* 0x00000004130a7825 */ /* 0x000fe400078e0202 */
[----:B------:R-:W1:Y:S03]  /*01c0*/  LDC.64 R2, c[0x0][0x228] ;  /* 0x00008a00ff027b82 */ /* 0x000e660000000a00 */
[----:B------:R-:W3:Y:S01]  /*01d0*/  LDG.E.EL R21, desc[UR4][R10.64] ;  /* 0x000000040a157981 */ /* 0x000ee2000c2e1900 */
[----:B--2---:R-:W-:-:S04]  /*01e0*/  IMAD.WIDE R26, R23, 0x4, R16 ;  /* 0x00000004171a7825 */ /* 0x004fc800078e0210 */
[----:B----4-:R-:W-:Y:S01]  /*01f0*/  IMAD.WIDE R14, R18, 0x4, R14 ;  /* 0x00000004120e7825 */ /* 0x010fe200078e020e */
[----:B------:R-:W2:Y:S04]  /*0200*/  LDG.E.EL R0, desc[UR4][R26.64] ;  /* 0x000000041a007981 */ /* 0x000ea8000c2e1900 */
[----:B------:R-:W2:Y:S01]  /*0210*/  LDG.E.128 R4, desc[UR4][R14.64] ;  /* 0x000000040e047981 */ /* 0x000ea2000c1e1d00 */
[----:B------:R-:W-:-:S03]  /*0220*/  IMAD.WIDE R16, R19, 0x4, R16 ;  /* 0x0000000413107825 */ /* 0x000fc600078e0210 */
[----:B------:R-:W4:Y:S04]  /*0230*/  LDG.E.128 R8, desc[UR4][R14.64+0x800] ;  /* 0x000800040e087981 */ /* 0x000f28000c1e1d00 */
[----:B------:R-:W4:Y:S01]  /*0240*/  LDG.E.EL R16, desc[UR4][R16.64] ;  /* 0x0000000410107981 */ /* 0x000f22000c2e1900 */
[----:B01----:R-:W-:-:S04]  /*0250*/  IMAD.WIDE R24, R23, 0x4, R2 ;  /* 0x0000000417187825 */ /* 0x003fc800078e0202 */
[----:B-----5:R-:W-:Y:S02]  /*0260*/  IMAD.WIDE R22, R23, 0x4, R12 ;  /* 0x0000000417167825 */ /* 0x020fe400078e020c */
[----:B------:R-:W5:Y:S04]  /*0270*/  LDG.E.EL R24, desc[UR4][R24.64] ;  /* 0x0000000418187981 */ /* 0x000f68000c2e1900 */
[----:B------:R-:W5:Y:S01]  /*0280*/  LDG.E.EL R23, desc[UR4][R22.64] ;  /* 0x0000000416177981 */ /* 0x000f62000c2e1900 */
[----:B------:R-:W-:-:S04]  /*0290*/  IMAD.WIDE R2, R19, 0x4, R2 ;  /* 0x0000000413027825 */ /* 0x000fc800078e0202 */
[----:B------:R-:W-:Y:S02]  /*02a0*/  IMAD.WIDE R28, R19, 0x4, R12 ;  /* 0x00000004131c7825 */ /* 0x000fe400078e020c */
[----:B------:R0:W4:Y:S04]  /*02b0*/  LDG.E.EL R12, desc[UR4][R2.64] ;  /* 0x00000004020c7981 */ /* 0x000128000c2e1900 */
[----:B------:R-:W4:Y:S01]  /*02c0*/  LDG.E.EL R13, desc[UR4][R28.64] ;  /* 0x000000041c0d7981 */ /* 0x000f22000c2e1900 */
[----:B0-----:R-:W-:Y:S01]  /*02d0*/  HFMA2.MMA R3, -RZ, RZ, 1.625, 0 ;  /* 0x3e800000ff037435 */ /* 0x001fe200000001ff */
[----:B---3--:R-:W-:-:S04]  /*02e0*/  FADD R20, R20, 9.9999997473787516356e-06 ;  /* 0x3727c5ac14147421 */ /* 0x008fc80000000000 */
[----:B------:R-:W0:Y:S01]  /*02f0*/  MUFU.SQRT R19, R20 ;  /* 0x0000001400137308 */ /* 0x000e220000002000 */
[----:B------:R-:W-:-:S07]  /*0300*/  FADD R21, R21, 9.9999997473787516356e-06 ;  /* 0x3727c5ac15157421 */ /* 0x000fce0000000000 */
[----:B------:R-:W1:Y:S01]  /*0310*/  MUFU.SQRT R25, R21 ;  /* 0x0000001500197308 */ /* 0x000e620000002000 */
[C---:B0-----:R-:W-:Y:S02]  /*0320*/  FSETP.GT.AND P0, PT, R19.reuse, 8.50705917302346158658e+37, PT ;  /* 0x7e8000001300780b */ /* 0x041fe40003f04000 */
[----:B------:R-:W-:Y:S02]  /*0330*/  FSETP.GEU.AND P2, PT, R19, 1.175494350822287508e-38, PT ;  /* 0x008000001300780b */ /* 0x000fe40003f4e000 */
[C---:B-1----:R-:W-:Y:S02]  /*0340*/  FSETP.GT.AND P1, PT, R25.reuse, 8.50705917302346158658e+37, PT ;  /* 0x7e8000001900780b */ /* 0x042fe40003f24000 */
[----:B------:R-:W-:-:S07]  /*0350*/  FSETP.GEU.AND P3, PT, R25, 1.175494350822287508e-38, PT ;  /* 0x008000001900780b */ /* 0x000fce0003f6e000 */
[----:B------:R-:W-:-:S04]  /*0360*/  @P0 FMUL R19, R19, 0.25 ;  /* 0x3e80000013130820 */ /* 0x000fc80000400000 */
[----:B------:R-:W-:Y:S01]  /*0370*/  @!P2 FMUL R19, R19, 16777216 ;  /* 0x4b8000001313a820 */ /* 0x000fe20000400000 */
[----:B------:R-:W-:-:S05]  /*0380*/  @P1 FMUL R25, R25, 0.25 ;  /* 0x3e80000019191820 */ /* 0x000fca0000400000 */
[----:B------:R-:W0:Y:S01]  /*0390*/  MUFU.RCP R19, R19 ;  /* 0x0000001300137308 */ /* 0x000e220000001000 */
[----:B------:R-:W-:Y:S01]  /*03a0*/  @!P3 FMUL R25, R25, 16777216 ;  /* 0x4b8000001919b820 */ /* 0x000fe20000400000 */
[----:B------:R-:W-:-:S06]  /*03b0*/  FSEL R2, R3, 1, P0 ;  /* 0x3f80000003027808 */ /* 0x000fcc0000000000 */
[----:B------:R-:W1:Y:S01]  /*03c0*/  MUFU.RCP R14, R25 ;  /* 0x00000019000e7308 */ /* 0x000e620000001000 */
[----:B------:R-:W-:Y:S01]  /*03d0*/  FSEL R3, R3, 1, P1 ;  /* 0x3f80000003037808 */ /* 0x000fe20000800000 */
[----:B------:R-:W-:Y:S01]  /*03e0*/  @!P2 FMUL R2, R2, 16777216 ;  /* 0x4b8000000202a820 */ /* 0x000fe20000400000 */
[----:B--2---:R-:W-:-:S03]  /*03f0*/  FADD R4, R4, -R0 ;  /* 0x8000000004047221 */ /* 0x004fc60000000000 */
[----:B------:R-:W-:Y:S01]  /*0400*/  @!P3 FMUL R3, R3, 16777216 ;  /* 0x4b8000000303b820 */ /* 0x000fe20000400000 */
[----:B0-----:R-:W-:Y:S01]  /*0410*/  FMUL R15, R19, R2 ;  /* 0x00000002130f7220 */ /* 0x001fe20000400000 */
[--C-:B------:R-:W-:Y:S01]  /*0420*/  FADD R20, R5, -R0.reuse ;  /* 0x8000000005147221 */ /* 0x100fe20000000000 */
[--C-:B------:R-:W-:Y:S01]  /*0430*/  FADD R6, R6, -R0.reuse ;  /* 0x8000000006067221 */ /* 0x100fe20000000000 */
[----:B------:R-:W-:Y:S01]  /*0440*/  FADD R0, R7, -R0 ;  /* 0x8000000007007221 */ /* 0x000fe20000000000 */
[C---:B------:R-:W-:Y:S01]  /*0450*/  FMUL R5, R15.reuse, R4 ;  /* 0x000000040f057220 */ /* 0x040fe20000400000 */
[C---:B------:R-:W-:Y:S01]  /*0460*/  FMUL R4, R15.reuse, R20 ;  /* 0x000000140f047220 */ /* 0x040fe20000400000 */
[----:B-1----:R-:W-:Y:S02]  /*0470*/  FMUL R14, R14, R3 ;  /* 0x000000030e0e7220 */ /* 0x002fe40000400000 */
[----:B------:R-:W0:Y:S01]  /*0480*/  LDC.64 R2, c[0x0][0x238] ;  /* 0x00008e00ff027b82 */ /* 0x000e220000000a00 */
[C---:B------:R-:W-:Y:S01]  /*0490*/  FMUL R20, R15.reuse, R6 ;  /* 0x000000060f147220 */ /* 0x040fe20000400000 */
[----:B------:R-:W-:Y:S01]  /*04a0*/  FMUL R6, R15, R0 ;  /* 0x000000000f067220 */ /* 0x000fe20000400000 */
[--C-:B----4-:R-:W-:Y:S01]  /*04b0*/  FADD R7, R8, -R16.reuse ;  /* 0x8000001008077221 */ /* 0x110fe20000000000 */
[--C-:B------:R-:W-:Y:S01]  /*04c0*/  FADD R9, R9, -R16.reuse ;  /* 0x8000001009097221 */ /* 0x100fe20000000000 */
[--C-:B------:R-:W-:Y:S01]  /*04d0*/  FADD R15, R10, -R16.reuse ;  /* 0x800000100a0f7221 */ /* 0x100fe20000000000 */
[C-C-:B-----5:R-:W-:Y:S01]  /*04e0*/  FFMA R0, R24.reuse, R5, R23.reuse ;  /* 0x0000000518007223 */ /* 0x160fe20000000017 */
[----:B------:R-:W-:Y:S01]  /*04f0*/  FADD R11, R11, -R16 ;  /* 0x800000100b0b7221 */ /* 0x000fe20000000000 */
[C-C-:B------:R-:W-:Y:S01]  /*0500*/  FFMA R4, R24.reuse, R4, R23.reuse ;  /* 0x0000000418047223 */ /* 0x140fe20000000017 */
[C-C-:B------:R-:W-:Y:S01]  /*0510*/  FFMA R5, R24.reuse, R20, R23.reuse ;  /* 0x0000001418057223 */ /* 0x140fe20000000017 */
[----:B------:R-:W-:Y:S01]  /*0520*/  FFMA R23, R24, R6, R23 ;  /* 0x0000000618177223 */ /* 0x000fe20000000017 */
[C---:B------:R-:W-:Y:S01]  /*0530*/  FMUL R7, R14.reuse, R7 ;  /* 0x000000070e077220 */ /* 0x040fe20000400000 */
[C---:B------:R-:W-:Y:S01]  /*0540*/  FMUL R8, R14.reuse, R9 ;  /* 0x000000090e087220 */ /* 0x040fe20000400000 */
[C---:B------:R-:W-:Y:S01]  /*0550*/  FMUL R6, R14.reuse, R15 ;  /* 0x0000000f0e067220 */ /* 0x040fe20000400000 */
[----:B------:R-:W-:Y:S01]  /*0560*/  FMUL R14, R14, R11 ;  /* 0x0000000b0e0e7220 */ /* 0x000fe20000400000 */
[C-C-:B------:R-:W-:Y:S01]  /*0570*/  FFMA R9, R12.reuse, R7, R13.reuse ;  /* 0x000000070c097223 */ /* 0x140fe2000000000d */
[C-C-:B------:R-:W-:Y:S01]  /*0580*/  FFMA R8, R12.reuse, R8, R13.reuse ;  /* 0x000000080c087223 */ /* 0x140fe2000000000d */
[C-C-:B------:R-:W-:Y:S01]  /*0590*/  FFMA R10, R12.reuse, R6, R13.reuse ;  /* 0x000000060c0a7223 */ /* 0x140fe2000000000d */
[----:B------:R-:W-:Y:S01]  /*05a0*/  FFMA R14, R12, R14, R13 ;  /* 0x0000000e0c0e7223 */ /* 0x000fe2000000000d */
[----:B------:R-:W-:-:S02]  /*05b0*/  FSETP.GEU.AND P6, PT, R23, RZ, PT ;  /* 0x000000ff1700720b */ /* 0x000fc40003fce000 */
[----:B------:R-:W-:Y:S02]  /*05c0*/  FSETP.GEU.AND P0, PT, R5, RZ, PT ;  /* 0x000000ff0500720b */ /* 0x000fe40003f0e000 */
[----:B------:R-:W-:Y:S02]  /*05d0*/  FSETP.GEU.AND P1, PT, R4, RZ, PT ;  /* 0x000000ff0400720b */ /* 0x000fe40003f2e000 */
[----:B------:R-:W-:Y:S02]  /*05e0*/  FSETP.GEU.AND P3, PT, R14, RZ, PT ;  /* 0x000000ff0e00720b */ /* 0x000fe40003f6e000 */
[----:B------:R-:W-:Y:S02]  /*05f0*/  SEL R7, R23, RZ, P6 ;  /* 0x000000ff17077207 */ /* 0x000fe40003000000 */
[----:B------:R-:W-:Y:S02]  /*0600*/  FSETP.GEU.AND P2, PT, R0, RZ, PT ;  /* 0x000000ff0000720b */ /* 0x000fe40003f4e000 */
[----:B------:R-:W-:-:S02]  /*0610*/  FSETP.GEU.AND P4, PT, R10, RZ, PT ;  /* 0x000000ff0a00720b */ /* 0x000fc40003f8e000 */
[----:B------:R-:W-:Y:S02]  /*0620*/  FSETP.GEU.AND P5, PT, R9, RZ, PT ;  /* 0x000000ff0900720b */ /* 0x000fe40003fae000 */
[----:B------:R-:W-:Y:S02]  /*0630*/  FSETP.GEU.AND P6, PT, R8, RZ, PT ;  /* 0x000000ff0800720b */ /* 0x000fe40003fce000 */
[----:B------:R-:W-:Y:S01]  /*0640*/  SEL R6, R5, RZ, P0 ;  /* 0x000000ff05067207 */ /* 0x000fe20000000000 */
[----:B0-----:R-:W-:Y:S01]  /*0650*/  IMAD.WIDE R2, R18, 0x4, R2 ;  /* 0x0000000412027825 */ /* 0x001fe200078e0202 */
[----:B------:R-:W-:Y:S02]  /*0660*/  SEL R5, R4, RZ, P1 ;  /* 0x000000ff04057207 */ /* 0x000fe40000800000 */
[----:B------:R-:W-:Y:S02]  /*0670*/  SEL R15, R14, RZ, P3 ;  /* 0x000000ff0e0f7207 */ /* 0x000fe40001800000 */
[----:B------:R-:W-:-:S02]  /*0680*/  SEL R4, R0, RZ, P2 ;  /* 0x000000ff00047207 */ /* 0x000fc40001000000 */
[----:B------:R-:W-:Y:S02]  /*0690*/  SEL R14, R10, RZ, P4 ;  /* 0x000000ff0a0e7207 */ /* 0x000fe40002000000 */
[----:B------:R-:W-:Y:S02]  /*06a0*/  SEL R12, R9, RZ, P5 ;  /* 0x000000ff090c7207 */ /* 0x000fe40002800000 */
[----:B------:R-:W-:Y:S01]  /*06b0*/  SEL R13, R8, RZ, P6 ;  /* 0x000000ff080d7207 */ /* 0x000fe20003000000 */
[----:B------:R-:W-:Y:S04]  /*06c0*/  STG.E.128 desc[UR4][R2.64], R4 ;  /* 0x0000000402007986 */ /* 0x000fe8000c101d04 */
[----:B------:R-:W-:Y:S01]  /*06d0*/  STG.E.128 desc[UR4][R2.64+0x800], R12 ;  /* 0x0008000c02007986 */ /* 0x000fe2000c101d04 */
[----:B------:R-:W-:Y:S05]  /*06e0*/  EXIT ;  /* 0x000000000000794d */ /* 0x000fea0003800000 */
.L_x_0:
[----:B------:R-:W-:-:S00]  /*06f0*/  BRA `(.L_x_0) ;  /* 0xfffffffc00fc7947 */ /* 0x000fc0000383ffff */
[----:B------:R-:W-:-:S00]  /*0700*/  NOP ;  /* 0x0000000000007918 */ /* 0x000fc00000000000 */
[----:B------:R-:W-:-:S00]  /*0710*/  NOP ;  /* 0x0000000000007918 */ /* 0x000fc00000000000 */
[----:B------:R-:W-:-:S00]  /*0720*/  NOP ;  /* 0x0000000000007918 */ /* 0x000fc00000000000 */
[----:B------:R-:W-:-:S00]  /*0730*/  NOP ;  /* 0x0000000000007918 */ /* 0x000fc00000000000 */
[----:B------:R-:W-:-:S00]  /*0740*/  NOP ;  /* 0x0000000000007918 */ /* 0x000fc00000000000 */
[----:B------:R-:W-:-:S00]  /*0750*/  NOP ;  /* 0x0000000000007918 */ /* 0x000fc00000000000 */
[----:B------:R-:W-:-:S00]  /*0760*/  NOP ;  /* 0x0000000000007918 */ /* 0x000fc00000000000 */
[----:B------:R-:W-:-:S00]  /*0770*/  NOP ;  /* 0x0000000000007918 */ /* 0x000fc00000000000 */
.L_x_1:


//--------------------- .nv.global.init           --------------------------
	.section	.nv.global.init,"aw",@progbits
.nv.global.init:
	.type		_$_str,@object
	.size		_$_str,(_$_str_$_2 - _$_str)
_$_str:
        /*0000*/ 	.byte	0x5f, 0x5f, 0x43, 0x55, 0x44, 0x41, 0x5f, 0x46, 0x54, 0x5a, 0x00
	.type		_$_str_$_2,@object
	.size		_$_str_$_2,(.L_1 - _$_str_$_2)
_$_str_$_2:
        /*000b*/ 	.byte	0x5f, 0x5f, 0x43, 0x55, 0x44, 0x41, 0x5f, 0x50, 0x52, 0x45, 0x43, 0x5f, 0x53, 0x51, 0x52, 0x54
        /*001b*/ 	.byte	0x00
.L_1:


//--------------------- .nv.constant0.triton_poi_fused__native_batch_norm_legit_no_training_relu_19 --------------------------
	.section	.nv.constant0.triton_poi_fused__native_batch_norm_legit_no_training_relu_19,"a",@progbits
	.sectionflags	@""
	.align	4
.nv.constant0.triton_poi_fused__native_batch_norm_legit_no_training_relu_19:
	.zero		580
